//
// Generated by NVIDIA NVVM Compiler
//
// Compiler Build ID: CL-36424714
// Cuda compilation tools, release 13.0, V13.0.88
// Based on NVVM 20.0.0
//

.version 9.0
.target sm_100
.address_size 64

	// .globl	_Z13updateDensityPdS_i

.visible .entry _Z13updateDensityPdS_i(
	.param .u64 .ptr .align 1 _Z13updateDensityPdS_i_param_0,
	.param .u64 .ptr .align 1 _Z13updateDensityPdS_i_param_1,
	.param .u32 _Z13updateDensityPdS_i_param_2
)
{
	.reg .pred 	%p<3>;
	.reg .b32 	%r<6>;
	.reg .b64 	%rd<11>;
	.reg .b64 	%fd<15>;

	ld.param.u64 	%rd3, [_Z13updateDensityPdS_i_param_0];
	ld.param.u64 	%rd4, [_Z13updateDensityPdS_i_param_1];
	ld.param.u32 	%r2, [_Z13updateDensityPdS_i_param_2];
	cvta.to.global.u64 	%rd1, %rd3;
	cvta.to.global.u64 	%rd2, %rd4;
	mov.u32 	%r3, %ctaid.x;
	shl.b32 	%r4, %r3, 8;
	mov.u32 	%r5, %tid.x;
	add.s32 	%r1, %r4, %r5;
	setp.ne.s32 	%p1, %r1, 0;
	@%p1 bra 	$L__BB0_2;
	ld.global.f64 	%fd11, [%rd2];
	ld.global.f64 	%fd12, [%rd2+8];
	fma.rn.f64 	%fd13, %fd11, 0d4000000000000000, %fd12;
	div.rn.f64 	%fd14, %fd13, 0d4008000000000000;
	st.global.f64 	[%rd1], %fd14;
	bra.uni 	$L__BB0_5;
$L__BB0_2:
	setp.ne.s32 	%p2, %r1, %r2;
	@%p2 bra 	$L__BB0_4;
	mul.wide.s32 	%rd8, %r2, 8;
	add.s64 	%rd9, %rd2, %rd8;
	ld.global.f64 	%fd7, [%rd9+-8];
	ld.global.f64 	%fd8, [%rd9];
	fma.rn.f64 	%fd9, %fd8, 0d4000000000000000, %fd7;
	add.s64 	%rd10, %rd1, %rd8;
	div.rn.f64 	%fd10, %fd9, 0d4008000000000000;
	st.global.f64 	[%rd10], %fd10;
	bra.uni 	$L__BB0_5;
$L__BB0_4:
	mul.wide.s32 	%rd5, %r1, 8;
	add.s64 	%rd6, %rd2, %rd5;
	ld.global.f64 	%fd1, [%rd6+-8];
	ld.global.f64 	%fd2, [%rd6];
	add.f64 	%fd3, %fd1, %fd2;
	ld.global.f64 	%fd4, [%rd6+8];
	add.f64 	%fd5, %fd3, %fd4;
	add.s64 	%rd7, %rd1, %rd5;
	div.rn.f64 	%fd6, %fd5, 0d4008000000000000;
	st.global.f64 	[%rd7], %fd6;
$L__BB0_5:
	ret;

}


// ===== COMPILED SASS (sm_100) =====

	.target	sm_100

	.elftype	@"ET_EXEC"


//--------------------- .note.nv.tkinfo           --------------------------
	.section	.note.nv.tkinfo,"",@"SHT_NOTE"
	.sectionflags	@"SHF_NOTE_NV_TKINFO"
	.tkinfo
        /*0018*/ 	.word	0x00000002
        /*0030*/ 	.string	""
        /*0030*/ 	.string	"ptxas"
        /*0030*/ 	.string	"Cuda compilation tools, release 13.0, V13.0.88"
        /*0030*/ 	.string	"Build cuda_13.0.r13.0/compiler.36424714_0"
        /*0030*/ 	.string	"-arch sm_100 -m 64 "



//--------------------- .note.nv.cuinfo           --------------------------
	.section	.note.nv.cuinfo,"",@"SHT_NOTE"
	.sectionflags	@"SHF_NOTE_NV_CUINFO"
        /*0018*/ 	.short	0x0002
        /*001a*/ 	.short	0x0064
        /*001c*/ 	.short	0x0082
	.zero		2


//--------------------- .nv.info                  --------------------------
	.section	.nv.info,"",@"SHT_CUDA_INFO"
	.align	4


	//----- nvinfo : EIATTR_REGCOUNT
	.align		4
        /*0000*/ 	.byte	0x04, 0x2f
        /*0002*/ 	.short	(.L_1 - .L_0)
	.align		4
.L_0:
        /*0004*/ 	.word	index@(_Z13updateDensityPdS_i)
        /*0008*/ 	.word	0x0000001a


	//----- nvinfo : EIATTR_FRAME_SIZE
	.align		4
.L_1:
        /*000c*/ 	.byte	0x04, 0x11
        /*000e*/ 	.short	(.L_3 - .L_2)
	.align		4
.L_2:
        /*0010*/ 	.word	index@($__internal_0_$__cuda_sm20_div_rn_f64_full)
        /*0014*/ 	.word	0x00000000


	//----- nvinfo : EIATTR_FRAME_SIZE
	.align		4
.L_3:
        /*0018*/ 	.byte	0x04, 0x11
        /*001a*/ 	.short	(.L_5 - .L_4)
	.align		4
.L_4:
        /*001c*/ 	.word	index@(_Z13updateDensityPdS_i)
        /*0020*/ 	.word	0x00000000


	//----- nvinfo : EIATTR_MIN_STACK_SIZE
	.align		4
.L_5:
        /*0024*/ 	.byte	0x04, 0x12
        /*0026*/ 	.short	(.L_7 - .L_6)
	.align		4
.L_6:
        /*0028*/ 	.word	index@(_Z13updateDensityPdS_i)
        /*002c*/ 	.word	0x00000000
.L_7:


//--------------------- .nv.compat                --------------------------
	.section	.nv.compat,"",@"SHT_CUDA_COMPAT_INFO"
	.align	4
        /*0000*/ 	.byte	0x02, 0x09, 0x00, 0x00, 0x02, 0x02, 0x01, 0x00, 0x02, 0x05, 0x05, 0x00, 0x03, 0x07, 0x01, 0x01
        /*0010*/ 	.byte	0x02, 0x03, 0x00, 0x00, 0x02, 0x06, 0x01, 0x00, 0x04, 0x0b, 0x08, 0x00, 0x01, 0x00, 0x00, 0x00
        /*0020*/ 	.byte	0x00, 0x00, 0x00, 0x00


//--------------------- .nv.info._Z13updateDensityPdS_i --------------------------
	.section	.nv.info._Z13updateDensityPdS_i,"",@"SHT_CUDA_INFO"
	.sectionflags	@""
	.align	4


	//----- nvinfo : EIATTR_CUDA_API_VERSION
	.align		4
        /*0000*/ 	.byte	0x04, 0x37
        /*0002*/ 	.short	(.L_9 - .L_8)
.L_8:
        /*0004*/ 	.word	0x00000082


	//----- nvinfo : EIATTR_KPARAM_INFO
	.align		4
.L_9:
        /*0008*/ 	.byte	0x04, 0x17
        /*000a*/ 	.short	(.L_11 - .L_10)
.L_10:
        /*000c*/ 	.word	0x00000000
        /*0010*/ 	.short	0x0002
        /*0012*/ 	.short	0x0010
        /*0014*/ 	.byte	0x00, 0xf0, 0x11, 0x00


	//----- nvinfo : EIATTR_KPARAM_INFO
	.align		4
.L_11:
        /*0018*/ 	.byte	0x04, 0x17
        /*001a*/ 	.short	(.L_13 - .L_12)
.L_12:
        /*001c*/ 	.word	0x00000000
        /*0020*/ 	.short	0x0001
        /*0022*/ 	.short	0x0008
        /*0024*/ 	.byte	0x00, 0xf5, 0x21, 0x00


	//----- nvinfo : EIATTR_KPARAM_INFO
	.align		4
.L_13:
        /*0028*/ 	.byte	0x04, 0x17
        /*002a*/ 	.short	(.L_15 - .L_14)
.L_14:
        /*002c*/ 	.word	0x00000000
        /*0030*/ 	.short	0x0000
        /*0032*/ 	.short	0x0000
        /*0034*/ 	.byte	0x00, 0xf5, 0x21, 0x00


	//----- nvinfo : EIATTR_SPARSE_MMA_MASK
	.align		4
.L_15:
        /*0038*/ 	.byte	0x03, 0x50
        /*003a*/ 	.short	0x0000


	//----- nvinfo : EIATTR_MAXREG_COUNT
	.align		4
        /*003c*/ 	.byte	0x03, 0x1b
        /*003e*/ 	.short	0x00ff


	//----- nvinfo : EIATTR_MERCURY_ISA_VERSION
	.align		4
        /*0040*/ 	.byte	0x03, 0x5f
        /*0042*/ 	.short	0x0101


	//----- nvinfo : EIATTR_VRC_CTA_INIT_COUNT
	.align		4
        /*0044*/ 	.byte	0x02, 0x4a
	.zero		1
	.zero		1


	//----- nvinfo : EIATTR_EXIT_INSTR_OFFSETS
	.align		4
        /*0048*/ 	.byte	0x04, 0x1c
        /*004a*/ 	.short	(.L_17 - .L_16)


	//   ....[0]....
.L_16:
        /*004c*/ 	.word	0x00000250


	//   ....[1]....
        /*0050*/ 	.word	0x00000470


	//   ....[2]....
        /*0054*/ 	.word	0x000006a0


	//----- nvinfo : EIATTR_CRS_STACK_SIZE
	.align		4
.L_17:
        /*0058*/ 	.byte	0x04, 0x1e
        /*005a*/ 	.short	(.L_19 - .L_18)
.L_18:
        /*005c*/ 	.word	0x00000000


	//----- nvinfo : EIATTR_CBANK_PARAM_SIZE
	.align		4
.L_19:
        /*0060*/ 	.byte	0x03, 0x19
        /*0062*/ 	.short	0x0014


	//----- nvinfo : EIATTR_PARAM_CBANK
	.align		4
        /*0064*/ 	.byte	0x04, 0x0a
        /*0066*/ 	.short	(.L_21 - .L_20)
	.align		4
.L_20:
        /*0068*/ 	.word	index@(.nv.constant0._Z13updateDensityPdS_i)
        /*006c*/ 	.short	0x0380
        /*006e*/ 	.short	0x0014


	//----- nvinfo : EIATTR_SW_WAR
	.align		4
.L_21:
        /*0070*/ 	.byte	0x04, 0x36
        /*0072*/ 	.short	(.L_23 - .L_22)
.L_22:
        /*0074*/ 	.word	0x00000008
.L_23:


//--------------------- .nv.callgraph             --------------------------
	.section	.nv.callgraph,"",@"SHT_CUDA_CALLGRAPH"
	.align	4
	.sectionentsize	8
	.align		4
        /*0000*/ 	.word	0x00000000
	.align		4
        /*0004*/ 	.word	0xffffffff
	.align		4
        /*0008*/ 	.word	0x00000000
	.align		4
        /*000c*/ 	.word	0xfffffffe
	.align		4
        /*0010*/ 	.word	0x00000000
	.align		4
        /*0014*/ 	.word	0xfffffffd
	.align		4
        /*0018*/ 	.word	0x00000000
	.align		4
        /*001c*/ 	.word	0xfffffffc


//--------------------- .text._Z13updateDensityPdS_i --------------------------
	.section	.text._Z13updateDensityPdS_i,"ax",@progbits
	.align	128
        .global         _Z13updateDensityPdS_i
        .type           _Z13updateDensityPdS_i,@function
        .size           _Z13updateDensityPdS_i,(.L_x_12 - _Z13updateDensityPdS_i)
        .other          _Z13updateDensityPdS_i,@"STO_CUDA_ENTRY STV_DEFAULT"
_Z13updateDensityPdS_i:
.text._Z13updateDensityPdS_i:
[----:B------:R-:W-:Y:S01]  /*0000*/  LDC R1, c[0x0][0x37c] ;  /* 0x0000df00ff017b82 */ /* 0x000fe20000000800 */
[----:B------:R-:W0:Y:S01]  /*0010*/  S2R R5, SR_CTAID.X ;  /* 0x0000000000057919 */ /* 0x000e220000002500 */
[----:B------:R-:W1:Y:S01]  /*0020*/  LDCU.64 UR6, c[0x0][0x358] ;  /* 0x00006b00ff0677ac */ /* 0x000e620008000a00 */
[----:B------:R-:W-:Y:S01]  /*0030*/  IMAD.MOV.U32 R11, RZ, RZ, 0x40080000 ;  /* 0x40080000ff0b7424 */ /* 0x000fe200078e00ff */
[----:B------:R-:W0:Y:S01]  /*0040*/  S2R R0, SR_TID.X ;  /* 0x0000000000007919 */ /* 0x000e220000002100 */
[----:B------:R-:W-:Y:S01]  /*0050*/  UMOV UR4, URZ ;  /* 0x000000ff00047c82 */ /* 0x000fe20008000000 */
[----:B0-----:R-:W-:-:S05]  /*0060*/  IMAD R5, R5, 0x100, R0 ;  /* 0x0000010005057824 */ /* 0x001fca00078e0200 */
[----:B------:R-:W-:-:S13]  /*0070*/  ISETP.NE.AND P0, PT, R5, RZ, PT ;  /* 0x000000ff0500720c */ /* 0x000fda0003f05270 */
[----:B-1----:R-:W-:Y:S05]  /*0080*/  @P0 BRA `(.L_x_0) ;  /* 0x0000000000740947 */ /* 0x002fea0003800000 */
[----:B------:R-:W0:Y:S02]  /*0090*/  LDC.64 R2, c[0x0][0x388] ;  /* 0x0000e200ff027b82 */ /* 0x000e240000000a00 */
[----:B0-----:R-:W2:Y:S04]  /*00a0*/  LDG.E.64 R4, desc[UR6][R2.64] ;  /* 0x0000000602047981 */ /* 0x001ea8000c1e1b00 */
[----:B------:R-:W2:Y:S01]  /*00b0*/  LDG.E.64 R6, desc[UR6][R2.64+0x8] ;  /* 0x0000080602067981 */ /* 0x000ea2000c1e1b00 */
[----:B------:R-:W0:Y:S01]  /*00c0*/  MUFU.RCP64H R9, 3 ;  /* 0x4008000000097908 */ /* 0x000e220000001800 */
[----:B------:R-:W-:Y:S02]  /*00d0*/  IMAD.MOV.U32 R14, RZ, RZ, 0x0 ;  /* 0x00000000ff0e7424 */ /* 0x000fe400078e00ff */
[----:B------:R-:W-:-:S02]  /*00e0*/  IMAD.MOV.U32 R15, RZ, RZ, 0x40080000 ;  /* 0x40080000ff0f7424 */ /* 0x000fc400078e00ff */
[----:B------:R-:W-:-:S06]  /*00f0*/  IMAD.MOV.U32 R8, RZ, RZ, 0x1 ;  /* 0x00000001ff087424 */ /* 0x000fcc00078e00ff */
[----:B0-----:R-:W-:-:S08]  /*0100*/  DFMA R12, R8, -R14, 1 ;  /* 0x3ff00000080c742b */ /* 0x001fd0000000080e */
[----:B------:R-:W-:-:S08]  /*0110*/  DFMA R12, R12, R12, R12 ;  /* 0x0000000c0c0c722b */ /* 0x000fd0000000000c */
[----:B------:R-:W-:-:S08]  /*0120*/  DFMA R12, R8, R12, R8 ;  /* 0x0000000c080c722b */ /* 0x000fd00000000008 */
[----:B------:R-:W-:-:S08]  /*0130*/  DFMA R8, R12, -R14, 1 ;  /* 0x3ff000000c08742b */ /* 0x000fd0000000080e */
[----:B------:R-:W-:Y:S02]  /*0140*/  DFMA R8, R12, R8, R12 ;  /* 0x000000080c08722b */ /* 0x000fe4000000000c */
[----:B--2---:R-:W-:-:S08]  /*0150*/  DFMA R4, R4, 2, R6 ;  /* 0x400000000404782b */ /* 0x004fd00000000006 */
[----:B------:R-:W-:Y:S02]  /*0160*/  DMUL R6, R4, R8 ;  /* 0x0000000804067228 */ /* 0x000fe40000000000 */
[----:B------:R-:W-:-:S06]  /*0170*/  FSETP.GEU.AND P1, PT, |R5|, 6.5827683646048100446e-37, PT ;  /* 0x036000000500780b */ /* 0x000fcc0003f2e200 */
[----:B------:R-:W-:-:S08]  /*0180*/  DFMA R2, R6, -3, R4 ;  /* 0xc00800000602782b */ /* 0x000fd00000000004 */
[----:B------:R-:W-:-:S10]  /*0190*/  DFMA R2, R8, R2, R6 ;  /* 0x000000020802722b */ /* 0x000fd40000000006 */
[----:B------:R-:W-:-:S05]  /*01a0*/  FFMA R0, RZ, 2.125, R3 ;  /* 0x40080000ff007823 */ /* 0x000fca0000000003 */
[----:B------:R-:W-:-:S13]  /*01b0*/  FSETP.GT.AND P0, PT, |R0|, 1.469367938527859385e-39, PT ;  /* 0x001000000000780b */ /* 0x000fda0003f04200 */
[----:B------:R-:W-:Y:S05]  /*01c0*/  @P0 BRA P1, `(.L_x_1) ;  /* 0x0000000000180947 */ /* 0x000fea0000800000 */
[----:B------:R-:W-:Y:S01]  /*01d0*/  IMAD.MOV.U32 R8, RZ, RZ, R4 ;  /* 0x000000ffff087224 */ /* 0x000fe200078e0004 */
[----:B------:R-:W-:Y:S01]  /*01e0*/  MOV R0, 0x210 ;  /* 0x0000021000007802 */ /* 0x000fe20000000f00 */
[----:B------:R-:W-:-:S07]  /*01f0*/  IMAD.MOV.U32 R9, RZ, RZ, R5 ;  /* 0x000000ffff097224 */ /* 0x000fce00078e0005 */
[----:B------:R-:W-:Y:S05]  /*0200*/  CALL.REL.NOINC `($__internal_0_$__cuda_sm20_div_rn_f64_full) ;  /* 0x0000000400287944 */ /* 0x000fea0003c00000 */
[----:B------:R-:W-:Y:S02]  /*0210*/  IMAD.MOV.U32 R2, RZ, RZ, R12 ;  /* 0x000000ffff027224 */ /* 0x000fe400078e000c */
[----:B------:R-:W-:-:S07]  /*0220*/  IMAD.MOV.U32 R3, RZ, RZ, R13 ;  /* 0x000000ffff037224 */ /* 0x000fce00078e000d */
.L_x_1:
[----:B------:R-:W0:Y:S02]  /*0230*/  LDC.64 R4, c[0x0][0x380] ;  /* 0x0000e000ff047b82 */ /* 0x000e240000000a00 */
[----:B0-----:R-:W-:Y:S01]  /*0240*/  STG.E.64 desc[UR6][R4.64], R2 ;  /* 0x0000000204007986 */ /* 0x001fe2000c101b06 */
[----:B------:R-:W-:Y:S05]  /*0250*/  EXIT ;  /* 0x000000000000794d */ /* 0x000fea0003800000 */
.L_x_0:
[----:B------:R-:W0:Y:S02]  /*0260*/  LDC R4, c[0x0][0x390] ;  /* 0x0000e400ff047b82 */ /* 0x000e240000000800 */
[----:B0-----:R-:W-:-:S13]  /*0270*/  ISETP.NE.AND P0, PT, R5, R4, PT ;  /* 0x000000040500720c */ /* 0x001fda0003f05270 */
[----:B------:R-:W-:Y:S05]  /*0280*/  @P0 BRA `(.L_x_2) ;  /* 0x00000000007c0947 */ /* 0x000fea0003800000 */
[----:B------:R-:W0:Y:S02]  /*0290*/  LDC.64 R2, c[0x0][0x388] ;  /* 0x0000e200ff027b82 */ /* 0x000e240000000a00 */
[----:B0-----:R-:W-:-:S05]  /*02a0*/  IMAD.WIDE R2, R4, 0x8, R2 ;  /* 0x0000000804027825 */ /* 0x001fca00078e0202 */
[----:B------:R-:W2:Y:S04]  /*02b0*/  LDG.E.64 R6, desc[UR6][R2.64+-0x8] ;  /* 0xfffff80602067981 */ /* 0x000ea8000c1e1b00 */
[----:B------:R-:W2:Y:S01]  /*02c0*/  LDG.E.64 R8, desc[UR6][R2.64] ;  /* 0x0000000602087981 */ /* 0x000ea2000c1e1b00 */
[----:B------:R-:W0:Y:S01]  /*02d0*/  MUFU.RCP64H R13, 3 ;  /* 0x40080000000d7908 */ /* 0x000e220000001800 */
[----:B------:R-:W-:Y:S02]  /*02e0*/  IMAD.MOV.U32 R14, RZ, RZ, 0x0 ;  /* 0x00000000ff0e7424 */ /* 0x000fe400078e00ff */
[----:B------:R-:W-:Y:S02]  /*02f0*/  IMAD.MOV.U32 R15, RZ, RZ, 0x40080000 ;  /* 0x40080000ff0f7424 */ /* 0x000fe400078e00ff */
[----:B------:R-:W-:-:S06]  /*0300*/  IMAD.MOV.U32 R12, RZ, RZ, 0x1 ;  /* 0x00000001ff0c7424 */ /* 0x000fcc00078e00ff */
[----:B0-----:R-:W-:-:S08]  /*0310*/  DFMA R16, R12, -R14, 1 ;  /* 0x3ff000000c10742b */ /* 0x001fd0000000080e */
[----:B------:R-:W-:-:S08]  /*0320*/  DFMA R16, R16, R16, R16 ;  /* 0x000000101010722b */ /* 0x000fd00000000010 */
[----:B------:R-:W-:Y:S01]  /*0330*/  DFMA R16, R12, R16, R12 ;  /* 0x000000100c10722b */ /* 0x000fe2000000000c */
[----:B------:R-:W0:Y:S07]  /*0340*/  LDC.64 R12, c[0x0][0x380] ;  /* 0x0000e000ff0c7b82 */ /* 0x000e2e0000000a00 */
[----:B------:R-:W-:-:S08]  /*0350*/  DFMA R14, R16, -R14, 1 ;  /* 0x3ff00000100e742b */ /* 0x000fd0000000080e */
[----:B------:R-:W-:Y:S01]  /*0360*/  DFMA R14, R16, R14, R16 ;  /* 0x0000000e100e722b */ /* 0x000fe20000000010 */
[----:B0-----:R-:W-:Y:S01]  /*0370*/  IMAD.WIDE R4, R4, 0x8, R12 ;  /* 0x0000000804047825 */ /* 0x001fe200078e020c */
        /* <DEDUP_REMOVED lines=8> */
[----:B------:R-:W-:Y:S01]  /*0400*/  MOV R8, R6 ;  /* 0x0000000600087202 */ /* 0x000fe20000000f00 */
[----:B------:R-:W-:Y:S01]  /*0410*/  IMAD.MOV.U32 R9, RZ, RZ, R7 ;  /* 0x000000ffff097224 */ /* 0x000fe200078e0007 */
[----:B------:R-:W-:-:S07]  /*0420*/  MOV R0, 0x440 ;  /* 0x0000044000007802 */ /* 0x000fce0000000f00 */
[----:B------:R-:W-:Y:S05]  /*0430*/  CALL.REL.NOINC `($__internal_0_$__cuda_sm20_div_rn_f64_full) ;  /* 0x00000000009c7944 */ /* 0x000fea0003c00000 */
[----:B------:R-:W-:Y:S02]  /*0440*/  IMAD.MOV.U32 R2, RZ, RZ, R12 ;  /* 0x000000ffff027224 */ /* 0x000fe400078e000c */
[----:B------:R-:W-:-:S07]  /*0450*/  IMAD.MOV.U32 R3, RZ, RZ, R13 ;  /* 0x000000ffff037224 */ /* 0x000fce00078e000d */
.L_x_3:
[----:B------:R-:W-:Y:S01]  /*0460*/  STG.E.64 desc[UR6][R4.64], R2 ;  /* 0x0000000204007986 */ /* 0x000fe2000c101b06 */
[----:B------:R-:W-:Y:S05]  /*0470*/  EXIT ;  /* 0x000000000000794d */ /* 0x000fea0003800000 */
.L_x_2:
[----:B------:R-:W0:Y:S02]  /*0480*/  LDC.64 R2, c[0x0][0x388] ;  /* 0x0000e200ff027b82 */ /* 0x000e240000000a00 */
[----:B0-----:R-:W-:-:S05]  /*0490*/  IMAD.WIDE R2, R5, 0x8, R2 ;  /* 0x0000000805027825 */ /* 0x001fca00078e0202 */
[----:B------:R-:W2:Y:S04]  /*04a0*/  LDG.E.64 R6, desc[UR6][R2.64+-0x8] ;  /* 0xfffff80602067981 */ /* 0x000ea8000c1e1b00 */
[----:B------:R-:W2:Y:S04]  /*04b0*/  LDG.E.64 R8, desc[UR6][R2.64] ;  /* 0x0000000602087981 */ /* 0x000ea8000c1e1b00 */
[----:B------:R-:W3:Y:S01]  /*04c0*/  LDG.E.64 R12, desc[UR6][R2.64+0x8] ;  /* 0x00000806020c7981 */ /* 0x000ee2000c1e1b00 */
[----:B------:R-:W0:Y:S01]  /*04d0*/  MUFU.RCP64H R15, 3 ;  /* 0x40080000000f7908 */ /* 0x000e220000001800 */
[----:B------:R-:W-:Y:S01]  /*04e0*/  IMAD.MOV.U32 R16, RZ, RZ, 0x0 ;  /* 0x00000000ff107424 */ /* 0x000fe200078e00ff */
[----:B------:R-:W-:Y:S01]  /*04f0*/  BSSY.RECONVERGENT B0, `(.L_x_4) ;  /* 0x0000019000007945 */ /* 0x000fe20003800200 */
[----:B------:R-:W-:-:S02]  /*0500*/  IMAD.MOV.U32 R17, RZ, RZ, 0x40080000 ;  /* 0x40080000ff117424 */ /* 0x000fc400078e00ff */
[----:B------:R-:W-:-:S06]  /*0510*/  IMAD.MOV.U32 R14, RZ, RZ, 0x1 ;  /* 0x00000001ff0e7424 */ /* 0x000fcc00078e00ff */
[----:B0-----:R-:W-:-:S08]  /*0520*/  DFMA R18, R14, -R16, 1 ;  /* 0x3ff000000e12742b */ /* 0x001fd00000000810 */
[----:B------:R-:W-:-:S08]  /*0530*/  DFMA R18, R18, R18, R18 ;  /* 0x000000121212722b */ /* 0x000fd00000000012 */
[----:B------:R-:W-:-:S08]  /*0540*/  DFMA R18, R14, R18, R14 ;  /* 0x000000120e12722b */ /* 0x000fd0000000000e */
[----:B------:R-:W-:-:S08]  /*0550*/  DFMA R16, R18, -R16, 1 ;  /* 0x3ff000001210742b */ /* 0x000fd00000000810 */
[----:B------:R-:W-:Y:S02]  /*0560*/  DFMA R16, R18, R16, R18 ;  /* 0x000000101210722b */ /* 0x000fe40000000012 */
[----:B--2---:R-:W-:-:S08]  /*0570*/  DADD R6, R6, R8 ;  /* 0x0000000006067229 */ /* 0x004fd00000000008 */
[----:B---3--:R-:W-:Y:S01]  /*0580*/  DADD R6, R6, R12 ;  /* 0x0000000006067229 */ /* 0x008fe2000000000c */
[----:B------:R-:W0:Y:S07]  /*0590*/  LDC.64 R12, c[0x0][0x380] ;  /* 0x0000e000ff0c7b82 */ /* 0x000e2e0000000a00 */
[----:B------:R-:W-:Y:S02]  /*05a0*/  DMUL R2, R16, R6 ;  /* 0x0000000610027228 */ /* 0x000fe40000000000 */
[----:B------:R-:W-:-:S06]  /*05b0*/  FSETP.GEU.AND P1, PT, |R7|, 6.5827683646048100446e-37, PT ;  /* 0x036000000700780b */ /* 0x000fcc0003f2e200 */
[----:B------:R-:W-:-:S08]  /*05c0*/  DFMA R8, R2, -3, R6 ;  /* 0xc00800000208782b */ /* 0x000fd00000000006 */
[----:B------:R-:W-:Y:S01]  /*05d0*/  DFMA R2, R16, R8, R2 ;  /* 0x000000081002722b */ /* 0x000fe20000000002 */
[----:B0-----:R-:W-:-:S09]  /*05e0*/  IMAD.WIDE R4, R5, 0x8, R12 ;  /* 0x0000000805047825 */ /* 0x001fd200078e020c */
[----:B------:R-:W-:-:S05]  /*05f0*/  FFMA R0, RZ, 2.125, R3 ;  /* 0x40080000ff007823 */ /* 0x000fca0000000003 */
[----:B------:R-:W-:-:S13]  /*0600*/  FSETP.GT.AND P0, PT, |R0|, 1.469367938527859385e-39, PT ;  /* 0x001000000000780b */ /* 0x000fda0003f04200 */
[----:B------:R-:W-:Y:S05]  /*0610*/  @P0 BRA P1, `(.L_x_5) ;  /* 0x0000000000180947 */ /* 0x000fea0000800000 */
[----:B------:R-:W-:Y:S01]  /*0620*/  IMAD.MOV.U32 R8, RZ, RZ, R6 ;  /* 0x000000ffff087224 */ /* 0x000fe200078e0006 */
[----:B------:R-:W-:Y:S01]  /*0630*/  MOV R0, 0x660 ;  /* 0x0000066000007802 */ /* 0x000fe20000000f00 */
[----:B------:R-:W-:-:S07]  /*0640*/  IMAD.MOV.U32 R9, RZ, RZ, R7 ;  /* 0x000000ffff097224 */ /* 0x000fce00078e0007 */
[----:B------:R-:W-:Y:S05]  /*0650*/  CALL.REL.NOINC `($__internal_0_$__cuda_sm20_div_rn_f64_full) ;  /* 0x0000000000147944 */ /* 0x000fea0003c00000 */
[----:B------:R-:W-:Y:S01]  /*0660*/  IMAD.MOV.U32 R2, RZ, RZ, R12 ;  /* 0x000000ffff027224 */ /* 0x000fe200078e000c */
[----:B------:R-:W-:-:S07]  /*0670*/  MOV R3, R13 ;  /* 0x0000000d00037202 */ /* 0x000fce0000000f00 */
.L_x_5:
[----:B------:R-:W-:Y:S05]  /*0680*/  BSYNC.RECONVERGENT B0 ;  /* 0x0000000000007941 */ /* 0x000fea0003800200 */
.L_x_4:
[----:B------:R-:W-:Y:S01]  /*0690*/  STG.E.64 desc[UR6][R4.64], R2 ;  /* 0x0000000204007986 */ /* 0x000fe2000c101b06 */
[----:B------:R-:W-:Y:S05]  /*06a0*/  EXIT ;  /* 0x000000000000794d */ /* 0x000fea0003800000 */
        .weak           $__internal_0_$__cuda_sm20_div_rn_f64_full
        .type           $__internal_0_$__cuda_sm20_div_rn_f64_full,@function
        .size           $__internal_0_$__cuda_sm20_div_rn_f64_full,(.L_x_12 - $__internal_0_$__cuda_sm20_div_rn_f64_full)
$__internal_0_$__cuda_sm20_div_rn_f64_full:
[C---:B------:R-:W-:Y:S01]  /*06b0*/  FSETP.GEU.AND P0, PT, |R11|.reuse, 1.469367938527859385e-39, PT ;  /* 0x001000000b00780b */ /* 0x040fe20003f0e200 */
[----:B------:R-:W-:Y:S01]  /*06c0*/  IMAD.U32 R2, RZ, RZ, UR4 ;  /* 0x00000004ff027e24 */ /* 0x000fe2000f8e00ff */
[----:B------:R-:W-:Y:S01]  /*06d0*/  LOP3.LUT R3, R11, 0x800fffff, RZ, 0xc0, !PT ;  /* 0x800fffff0b037812 */ /* 0x000fe200078ec0ff */
[----:B------:R-:W-:Y:S01]  /*06e0*/  IMAD.U32 R6, RZ, RZ, UR4 ;  /* 0x00000004ff067e24 */ /* 0x000fe2000f8e00ff */
[----:B------:R-:W-:Y:S01]  /*06f0*/  FSETP.GEU.AND P2, PT, |R9|, 1.469367938527859385e-39, PT ;  /* 0x001000000900780b */ /* 0x000fe20003f4e200 */
[----:B------:R-:W-:Y:S01]  /*0700*/  IMAD.MOV.U32 R16, RZ, RZ, 0x1 ;  /* 0x00000001ff107424 */ /* 0x000fe200078e00ff */
[----:B------:R-:W-:Y:S01]  /*0710*/  LOP3.LUT R7, R3, 0x3ff00000, RZ, 0xfc, !PT ;  /* 0x3ff0000003077812 */ /* 0x000fe200078efcff */
[----:B------:R-:W-:Y:S01]  /*0720*/  IMAD.MOV.U32 R3, RZ, RZ, R11 ;  /* 0x000000ffff037224 */ /* 0x000fe200078e000b */
[----:B------:R-:W-:Y:S01]  /*0730*/  LOP3.LUT R12, R9, 0x7ff00000, RZ, 0xc0, !PT ;  /* 0x7ff00000090c7812 */ /* 0x000fe200078ec0ff */
[----:B------:R-:W-:Y:S01]  /*0740*/  IMAD.MOV.U32 R10, RZ, RZ, R8 ;  /* 0x000000ffff0a7224 */ /* 0x000fe200078e0008 */
[----:B------:R-:W-:Y:S03]  /*0750*/  BSSY.RECONVERGENT B1, `(.L_x_6) ;  /* 0x0000050000017945 */ /* 0x000fe60003800200 */
[----:B------:R-:W-:-:S04]  /*0760*/  @!P0 DMUL R6, R2, 8.98846567431157953865e+307 ;  /* 0x7fe0000002068828 */ /* 0x000fc80000000000 */
[----:B------:R-:W-:Y:S02]  /*0770*/  @!P2 LOP3.LUT R13, R3, 0x7ff00000, RZ, 0xc0, !PT ;  /* 0x7ff00000030da812 */ /* 0x000fe400078ec0ff */
[----:B------:R-:W0:Y:S02]  /*0780*/  MUFU.RCP64H R17, R7 ;  /* 0x0000000700117308 */ /* 0x000e240000001800 */
[----:B------:R-:W-:Y:S01]  /*0790*/  @!P2 ISETP.GE.U32.AND P3, PT, R12, R13, PT ;  /* 0x0000000d0c00a20c */ /* 0x000fe20003f66070 */
[----:B------:R-:W-:Y:S01]  /*07a0*/  IMAD.MOV.U32 R13, RZ, RZ, 0x1ca00000 ;  /* 0x1ca00000ff0d7424 */ /* 0x000fe200078e00ff */
[----:B0-----:R-:W-:-:S08]  /*07b0*/  DFMA R14, R16, -R6, 1 ;  /* 0x3ff00000100e742b */ /* 0x001fd00000000806 */
[----:B------:R-:W-:Y:S01]  /*07c0*/  DFMA R18, R14, R14, R14 ;  /* 0x0000000e0e12722b */ /* 0x000fe2000000000e */
[----:B------:R-:W-:-:S04]  /*07d0*/  LOP3.LUT R15, R11, 0x7ff00000, RZ, 0xc0, !PT ;  /* 0x7ff000000b0f7812 */ /* 0x000fc800078ec0ff */
[----:B------:R-:W-:-:S03]  /*07e0*/  ISETP.GE.U32.AND P1, PT, R12, R15, PT ;  /* 0x0000000f0c00720c */ /* 0x000fc60003f26070 */
[----:B------:R-:W-:Y:S01]  /*07f0*/  DFMA R16, R16, R18, R16 ;  /* 0x000000121010722b */ /* 0x000fe20000000010 */
[C---:B------:R-:W-:Y:S01]  /*0800*/  @!P2 SEL R19, R13.reuse, 0x63400000, !P3 ;  /* 0x634000000d13a807 */ /* 0x040fe20005800000 */
[----:B------:R-:W-:Y:S01]  /*0810*/  @!P2 IMAD.MOV.U32 R18, RZ, RZ, RZ ;  /* 0x000000ffff12a224 */ /* 0x000fe200078e00ff */
[----:B------:R-:W-:Y:S02]  /*0820*/  SEL R11, R13, 0x63400000, !P1 ;  /* 0x634000000d0b7807 */ /* 0x000fe40004800000 */
[--C-:B------:R-:W-:Y:S02]  /*0830*/  @!P2 LOP3.LUT R19, R19, 0x80000000, R9.reuse, 0xf8, !PT ;  /* 0x800000001313a812 */ /* 0x100fe400078ef809 */
[----:B------:R-:W-:Y:S01]  /*0840*/  LOP3.LUT R11, R11, 0x800fffff, R9, 0xf8, !PT ;  /* 0x800fffff0b0b7812 */ /* 0x000fe200078ef809 */
[----:B------:R-:W-:Y:S01]  /*0850*/  DFMA R20, R16, -R6, 1 ;  /* 0x3ff000001014742b */ /* 0x000fe20000000806 */
[----:B------:R-:W-:-:S06]  /*0860*/  @!P2 LOP3.LUT R19, R19, 0x100000, RZ, 0xfc, !PT ;  /* 0x001000001313a812 */ /* 0x000fcc00078efcff */
[----:B------:R-:W-:Y:S02]  /*0870*/  @!P2 DFMA R10, R10, 2, -R18 ;  /* 0x400000000a0aa82b */ /* 0x000fe40000000812 */
[----:B------:R-:W-:Y:S01]  /*0880*/  DFMA R16, R16, R20, R16 ;  /* 0x000000141010722b */ /* 0x000fe20000000010 */
[----:B------:R-:W-:Y:S02]  /*0890*/  IMAD.MOV.U32 R20, RZ, RZ, R12 ;  /* 0x000000ffff147224 */ /* 0x000fe400078e000c */
[----:B------:R-:W-:Y:S01]  /*08a0*/  IMAD.MOV.U32 R21, RZ, RZ, R15 ;  /* 0x000000ffff157224 */ /* 0x000fe200078e000f */
[----:B------:R-:W-:-:S04]  /*08b0*/  @!P0 LOP3.LUT R21, R7, 0x7ff00000, RZ, 0xc0, !PT ;  /* 0x7ff0000007158812 */ /* 0x000fc800078ec0ff */
[----:B------:R-:W-:Y:S01]  /*08c0*/  @!P2 LOP3.LUT R20, R11, 0x7ff00000, RZ, 0xc0, !PT ;  /* 0x7ff000000b14a812 */ /* 0x000fe200078ec0ff */
[----:B------:R-:W-:Y:S01]  /*08d0*/  DMUL R18, R16, R10 ;  /* 0x0000000a10127228 */ /* 0x000fe20000000000 */
[----:B------:R-:W-:Y:S02]  /*08e0*/  VIADD R23, R21, 0xffffffff ;  /* 0xffffffff15177836 */ /* 0x000fe40000000000 */
[----:B------:R-:W-:-:S04]  /*08f0*/  IADD3 R22, PT, PT, R20, -0x1, RZ ;  /* 0xffffffff14167810 */ /* 0x000fc80007ffe0ff */
[----:B------:R-:W-:Y:S01]  /*0900*/  ISETP.GT.U32.AND P0, PT, R22, 0x7feffffe, PT ;  /* 0x7feffffe1600780c */ /* 0x000fe20003f04070 */
[----:B------:R-:W-:-:S03]  /*0910*/  DFMA R14, R18, -R6, R10 ;  /* 0x80000006120e722b */ /* 0x000fc6000000000a */
[----:B------:R-:W-:-:S05]  /*0920*/  ISETP.GT.U32.OR P0, PT, R23, 0x7feffffe, P0 ;  /* 0x7feffffe1700780c */ /* 0x000fca0000704470 */
[----:B------:R-:W-:-:S08]  /*0930*/  DFMA R14, R16, R14, R18 ;  /* 0x0000000e100e722b */ /* 0x000fd00000000012 */
[----:B------:R-:W-:Y:S05]  /*0940*/  @P0 BRA `(.L_x_7) ;  /* 0x00000000006c0947 */ /* 0x000fea0003800000 */
[----:B------:R-:W-:-:S04]  /*0950*/  LOP3.LUT R9, R3, 0x7ff00000, RZ, 0xc0, !PT ;  /* 0x7ff0000003097812 */ /* 0x000fc800078ec0ff */
[CC--:B------:R-:W-:Y:S02]  /*0960*/  VIADDMNMX R8, R12.reuse, -R9.reuse, 0xb9600000, !PT ;  /* 0xb96000000c087446 */ /* 0x0c0fe40007800909 */
[----:B------:R-:W-:Y:S02]  /*0970*/  ISETP.GE.U32.AND P0, PT, R12, R9, PT ;  /* 0x000000090c00720c */ /* 0x000fe40003f06070 */
[----:B------:R-:W-:Y:S02]  /*0980*/  VIMNMX R8, PT, PT, R8, 0x46a00000, PT ;  /* 0x46a0000008087848 */ /* 0x000fe40003fe0100 */
[----:B------:R-:W-:-:S05]  /*0990*/  SEL R13, R13, 0x63400000, !P0 ;  /* 0x634000000d0d7807 */ /* 0x000fca0004000000 */
[----:B------:R-:W-:Y:S02]  /*09a0*/  IMAD.IADD R16, R8, 0x1, -R13 ;  /* 0x0000000108107824 */ /* 0x000fe400078e0a0d */
[----:B------:R-:W-:Y:S02]  /*09b0*/  IMAD.MOV.U32 R8, RZ, RZ, RZ ;  /* 0x000000ffff087224 */ /* 0x000fe400078e00ff */
[----:B------:R-:W-:-:S06]  /*09c0*/  VIADD R9, R16, 0x7fe00000 ;  /* 0x7fe0000010097836 */ /* 0x000fcc0000000000 */
[----:B------:R-:W-:-:S10]  /*09d0*/  DMUL R12, R14, R8 ;  /* 0x000000080e0c7228 */ /* 0x000fd40000000000 */
[----:B------:R-:W-:-:S13]  /*09e0*/  FSETP.GTU.AND P0, PT, |R13|, 1.469367938527859385e-39, PT ;  /* 0x001000000d00780b */ /* 0x000fda0003f0c200 */
[----:B------:R-:W-:Y:S05]  /*09f0*/  @P0 BRA `(.L_x_8) ;  /* 0x0000000000940947 */ /* 0x000fea0003800000 */
[----:B------:R-:W-:Y:S01]  /*0a00*/  DFMA R6, R14, -R6, R10 ;  /* 0x800000060e06722b */ /* 0x000fe2000000000a */
[----:B------:R-:W-:-:S09]  /*0a10*/  IMAD.MOV.U32 R8, RZ, RZ, RZ ;  /* 0x000000ffff087224 */ /* 0x000fd200078e00ff */
[C---:B------:R-:W-:Y:S02]  /*0a20*/  FSETP.NEU.AND P0, PT, R7.reuse, RZ, PT ;  /* 0x000000ff0700720b */ /* 0x040fe40003f0d000 */
[----:B------:R-:W-:-:S04]  /*0a30*/  LOP3.LUT R11, R7, 0x80000000, R3, 0x48, !PT ;  /* 0x80000000070b7812 */ /* 0x000fc800078e4803 */
[----:B------:R-:W-:-:S07]  /*0a40*/  LOP3.LUT R9, R11, R9, RZ, 0xfc, !PT ;  /* 0x000000090b097212 */ /* 0x000fce00078efcff */
[----:B------:R-:W-:Y:S05]  /*0a50*/  @!P0 BRA `(.L_x_8) ;  /* 0x00000000007c8947 */ /* 0x000fea0003800000 */
[----:B------:R-:W-:Y:S01]  /*0a60*/  IMAD.MOV R3, RZ, RZ, -R16 ;  /* 0x000000ffff037224 */ /* 0x000fe200078e0a10 */
[----:B------:R-:W-:Y:S01]  /*0a70*/  DMUL.RP R8, R14, R8 ;  /* 0x000000080e087228 */ /* 0x000fe20000008000 */
[----:B------:R-:W-:-:S06]  /*0a80*/  IMAD.MOV.U32 R2, RZ, RZ, RZ ;  /* 0x000000ffff027224 */ /* 0x000fcc00078e00ff */
[----:B------:R-:W-:-:S03]  /*0a90*/  DFMA R2, R12, -R2, R14 ;  /* 0x800000020c02722b */ /* 0x000fc6000000000e */
[----:B------:R-:W-:-:S03]  /*0aa0*/  LOP3.LUT R11, R9, R11, RZ, 0x3c, !PT ;  /* 0x0000000b090b7212 */ /* 0x000fc600078e3cff */
[----:B------:R-:W-:-:S04]  /*0ab0*/  IADD3 R2, PT, PT, -R16, -0x43300000, RZ ;  /* 0xbcd0000010027810 */ /* 0x000fc80007ffe1ff */
[----:B------:R-:W-:-:S04]  /*0ac0*/  FSETP.NEU.AND P0, PT, |R3|, R2, PT ;  /* 0x000000020300720b */ /* 0x000fc80003f0d200 */
[----:B------:R-:W-:Y:S02]  /*0ad0*/  FSEL R12, R8, R12, !P0 ;  /* 0x0000000c080c7208 */ /* 0x000fe40004000000 */
[----:B------:R-:W-:Y:S01]  /*0ae0*/  FSEL R13, R11, R13, !P0 ;  /* 0x0000000d0b0d7208 */ /* 0x000fe20004000000 */
[----:B------:R-:W-:Y:S06]  /*0af0*/  BRA `(.L_x_8) ;  /* 0x0000000000547947 */ /* 0x000fec0003800000 */
.L_x_7:
[----:B------:R-:W-:-:S14]  /*0b00*/  DSETP.NAN.AND P0, PT, R8, R8, PT ;  /* 0x000000080800722a */ /* 0x000fdc0003f08000 */
[----:B------:R-:W-:Y:S05]  /*0b10*/  @P0 BRA `(.L_x_9) ;  /* 0x0000000000440947 */ /* 0x000fea0003800000 */
[----:B------:R-:W-:-:S14]  /*0b20*/  DSETP.NAN.AND P0, PT, R2, R2, PT ;  /* 0x000000020200722a */ /* 0x000fdc0003f08000 */
[----:B------:R-:W-:Y:S05]  /*0b30*/  @P0 BRA `(.L_x_10) ;  /* 0x0000000000300947 */ /* 0x000fea0003800000 */
[----:B------:R-:W-:Y:S01]  /*0b40*/  ISETP.NE.AND P0, PT, R20, R21, PT ;  /* 0x000000151400720c */ /* 0x000fe20003f05270 */
[----:B------:R-:W-:Y:S01]  /*0b50*/  IMAD.MOV.U32 R12, RZ, RZ, 0x0 ;  /* 0x00000000ff0c7424 */ /* 0x000fe200078e00ff */
[----:B------:R-:W-:-:S11]  /*0b60*/  MOV R13, 0xfff80000 ;  /* 0xfff80000000d7802 */ /* 0x000fd60000000f00 */
[----:B------:R-:W-:Y:S05]  /*0b70*/  @!P0 BRA `(.L_x_8) ;  /* 0x0000000000348947 */ /* 0x000fea0003800000 */
[----:B------:R-:W-:Y:S02]  /*0b80*/  ISETP.NE.AND P0, PT, R20, 0x7ff00000, PT ;  /* 0x7ff000001400780c */ /* 0x000fe40003f05270 */
[----:B------:R-:W-:Y:S02]  /*0b90*/  LOP3.LUT R13, R9, 0x80000000, R3, 0x48, !PT ;  /* 0x80000000090d7812 */ /* 0x000fe400078e4803 */
[----:B------:R-:W-:-:S13]  /*0ba0*/  ISETP.EQ.OR P0, PT, R21, RZ, !P0 ;  /* 0x000000ff1500720c */ /* 0x000fda0004702670 */
[----:B------:R-:W-:Y:S01]  /*0bb0*/  @P0 LOP3.LUT R2, R13, 0x7ff00000, RZ, 0xfc, !PT ;  /* 0x7ff000000d020812 */ /* 0x000fe200078efcff */
[----:B------:R-:W-:Y:S02]  /*0bc0*/  @!P0 IMAD.MOV.U32 R12, RZ, RZ, RZ ;  /* 0x000000ffff0c8224 */ /* 0x000fe400078e00ff */
[----:B------:R-:W-:Y:S02]  /*0bd0*/  @P0 IMAD.MOV.U32 R12, RZ, RZ, RZ ;  /* 0x000000ffff0c0224 */ /* 0x000fe400078e00ff */
[----:B------:R-:W-:Y:S01]  /*0be0*/  @P0 IMAD.MOV.U32 R13, RZ, RZ, R2 ;  /* 0x000000ffff0d0224 */ /* 0x000fe200078e0002 */
[----:B------:R-:W-:Y:S06]  /*0bf0*/  BRA `(.L_x_8) ;  /* 0x0000000000147947 */ /* 0x000fec0003800000 */
.L_x_10:
[----:B------:R-:W-:Y:S01]  /*0c00*/  LOP3.LUT R13, R3, 0x80000, RZ, 0xfc, !PT ;  /* 0x00080000030d7812 */ /* 0x000fe200078efcff */
[----:B------:R-:W-:Y:S01]  /*0c10*/  IMAD.MOV.U32 R12, RZ, RZ, R2 ;  /* 0x000000ffff0c7224 */ /* 0x000fe200078e0002 */
[----:B------:R-:W-:Y:S06]  /*0c20*/  BRA `(.L_x_8) ;  /* 0x0000000000087947 */ /* 0x000fec0003800000 */
.L_x_9:
[----:B------:R-:W-:Y:S01]  /*0c30*/  LOP3.LUT R13, R9, 0x80000, RZ, 0xfc, !PT ;  /* 0x00080000090d7812 */ /* 0x000fe200078efcff */
[----:B------:R-:W-:-:S07]  /*0c40*/  IMAD.MOV.U32 R12, RZ, RZ, R8 ;  /* 0x000000ffff0c7224 */ /* 0x000fce00078e0008 */
.L_x_8:
[----:B------:R-:W-:Y:S05]  /*0c50*/  BSYNC.RECONVERGENT B1 ;  /* 0x0000000000017941 */ /* 0x000fea0003800200 */
.L_x_6:
[----:B------:R-:W-:Y:S02]  /*0c60*/  IMAD.MOV.U32 R2, RZ, RZ, R0 ;  /* 0x000000ffff027224 */ /* 0x000fe400078e0000 */
[----:B------:R-:W-:-:S04]  /*0c70*/  IMAD.MOV.U32 R3, RZ, RZ, 0x0 ;  /* 0x00000000ff037424 */ /* 0x000fc800078e00ff */
[----:B------:R-:W-:Y:S05]  /*0c80*/  RET.REL.NODEC R2 `(_Z13updateDensityPdS_i) ;  /* 0xfffffff002dc7950 */ /* 0x000fea0003c3ffff */
.L_x_11:
[----:B------:R-:W-:-:S00]  /*0c90*/  BRA `(.L_x_11) ;  /* 0xfffffffc00fc7947 */ /* 0x000fc0000383ffff */
[----:B------:R-:W-:-:S00]  /*0ca0*/  NOP ;  /* 0x0000000000007918 */ /* 0x000fc00000000000 */
        /* <DEDUP_REMOVED lines=13> */
.L_x_12:


//--------------------- .nv.shared.reserved.0     --------------------------
	.section	.nv.shared.reserved.0,"aw",@nobits
	.weak		__nv_reservedSMEM_offset_0_alias
	.size		__nv_reservedSMEM_offset_0_alias, 0, 64
	.other		__nv_reservedSMEM_offset_0_alias,@"STO_CUDA_RESERVED_SHARED STV_DEFAULT"
__nv_reservedSMEM_offset_0_alias:
	.zero		0
	.zero		64


//--------------------- .nv.constant0._Z13updateDensityPdS_i --------------------------
	.section	.nv.constant0._Z13updateDensityPdS_i,"a",@progbits
	.sectionflags	@""
	.align	4
.nv.constant0._Z13updateDensityPdS_i:
	.zero		916


//--------------------- SYMBOLS --------------------------

	.type		.nv.reservedSmem.offset0,@object
	.size		.nv.reservedSmem.offset0,0x4
